//
// Generated by NVIDIA NVVM Compiler
//
// Compiler Build ID: CL-36424714
// Cuda compilation tools, release 13.0, V13.0.88
// Based on NVVM 20.0.0
//

.version 9.0
.target sm_100
.address_size 64

	// .globl	_Z7dkernelv
.extern .func  (.param .b32 func_retval0) vprintf
(
	.param .b64 vprintf_param_0,
	.param .b64 vprintf_param_1
)
;
.global .align 1 .b8 $str[19] = {37, 100, 32, 37, 100, 32, 37, 100, 32, 37, 100, 32, 37, 100, 32, 37, 100, 10};

.visible .entry _Z7dkernelv()
{
	.local .align 8 .b8 	__local_depot0[24];
	.reg .b64 	%SP;
	.reg .b64 	%SPL;
	.reg .pred 	%p<2>;
	.reg .b32 	%r<20>;
	.reg .b64 	%rd<5>;

	mov.u64 	%SPL, __local_depot0;
	cvta.local.u64 	%SP, %SPL;
	mov.u32 	%r1, %tid.x;
	mov.u32 	%r2, %ctaid.x;
	or.b32  	%r3, %r1, %r2;
	mov.u32 	%r4, %tid.y;
	or.b32  	%r5, %r3, %r4;
	mov.u32 	%r6, %ctaid.y;
	or.b32  	%r7, %r5, %r6;
	mov.u32 	%r8, %tid.z;
	or.b32  	%r9, %r7, %r8;
	mov.u32 	%r10, %ctaid.z;
	or.b32  	%r11, %r9, %r10;
	setp.ne.s32 	%p1, %r11, 0;
	@%p1 bra 	$L__BB0_2;
	add.u64 	%rd1, %SP, 0;
	add.u64 	%rd2, %SPL, 0;
	mov.u32 	%r12, %nctaid.x;
	mov.u32 	%r13, %nctaid.y;
	mov.u32 	%r14, %nctaid.z;
	mov.u32 	%r15, %ntid.x;
	mov.u32 	%r16, %ntid.y;
	mov.u32 	%r17, %ntid.z;
	st.local.v2.u32 	[%rd2], {%r12, %r13};
	st.local.v2.u32 	[%rd2+8], {%r14, %r15};
	st.local.v2.u32 	[%rd2+16], {%r16, %r17};
	mov.u64 	%rd3, $str;
	cvta.global.u64 	%rd4, %rd3;
	{ // callseq 0, 0
	.param .b64 param0;
	st.param.b64 	[param0], %rd4;
	.param .b64 param1;
	st.param.b64 	[param1], %rd1;
	.param .b32 retval0;
	call.uni (retval0), 
	vprintf, 
	(
	param0, 
	param1
	);
	ld.param.b32 	%r18, [retval0];
	} // callseq 0
$L__BB0_2:
	ret;

}
	// .globl	_Z10dkernel_2DPj
.visible .entry _Z10dkernel_2DPj(
	.param .u64 .ptr .align 1 _Z10dkernel_2DPj_param_0
)
{
	.reg .b32 	%r<5>;
	.reg .b64 	%rd<5>;

	ld.param.u64 	%rd1, [_Z10dkernel_2DPj_param_0];
	cvta.to.global.u64 	%rd2, %rd1;
	mov.u32 	%r1, %tid.x;
	mov.u32 	%r2, %ntid.y;
	mov.u32 	%r3, %tid.y;
	mad.lo.s32 	%r4, %r1, %r2, %r3;
	mul.wide.u32 	%rd3, %r4, 4;
	add.s64 	%rd4, %rd2, %rd3;
	st.global.u32 	[%rd4], %r4;
	ret;

}


// ===== COMPILED SASS (sm_100) =====

	.target	sm_100

	.elftype	@"ET_EXEC"


//--------------------- .note.nv.tkinfo           --------------------------
	.section	.note.nv.tkinfo,"",@"SHT_NOTE"
	.sectionflags	@"SHF_NOTE_NV_TKINFO"
	.tkinfo
        /*0018*/ 	.word	0x00000002
        /*0030*/ 	.string	""
        /*0030*/ 	.string	"ptxas"
        /*0030*/ 	.string	"Cuda compilation tools, release 13.0, V13.0.88"
        /*0030*/ 	.string	"Build cuda_13.0.r13.0/compiler.36424714_0"
        /*0030*/ 	.string	"-arch sm_100 -m 64 "



//--------------------- .note.nv.cuinfo           --------------------------
	.section	.note.nv.cuinfo,"",@"SHT_NOTE"
	.sectionflags	@"SHF_NOTE_NV_CUINFO"
        /*0018*/ 	.short	0x0002
        /*001a*/ 	.short	0x0064
        /*001c*/ 	.short	0x0082
	.zero		2


//--------------------- .nv.info                  --------------------------
	.section	.nv.info,"",@"SHT_CUDA_INFO"
	.align	4


	//----- nvinfo : EIATTR_REGCOUNT
	.align		4
        /*0000*/ 	.byte	0x04, 0x2f
        /*0002*/ 	.short	(.L_2 - .L_1)
	.align		4
.L_1:
        /*0004*/ 	.word	index@(_Z7dkernelv)
        /*0008*/ 	.word	0x00000018


	//----- nvinfo : EIATTR_FRAME_SIZE
	.align		4
.L_2:
        /*000c*/ 	.byte	0x04, 0x11
        /*000e*/ 	.short	(.L_4 - .L_3)
	.align		4
.L_3:
        /*0010*/ 	.word	index@(_Z7dkernelv)
        /*0014*/ 	.word	0x00000018


	//----- nvinfo : EIATTR_REGCOUNT
	.align		4
.L_4:
        /*0018*/ 	.byte	0x04, 0x2f
        /*001a*/ 	.short	(.L_6 - .L_5)
	.align		4
.L_5:
        /*001c*/ 	.word	index@(_Z10dkernel_2DPj)
        /*0020*/ 	.word	0x00000008


	//----- nvinfo : EIATTR_FRAME_SIZE
	.align		4
.L_6:
        /*0024*/ 	.byte	0x04, 0x11
        /*0026*/ 	.short	(.L_8 - .L_7)
	.align		4
.L_7:
        /*0028*/ 	.word	index@(_Z10dkernel_2DPj)
        /*002c*/ 	.word	0x00000000


	//----- nvinfo : EIATTR_MIN_STACK_SIZE
	.align		4
.L_8:
        /*0030*/ 	.byte	0x04, 0x12
        /*0032*/ 	.short	(.L_10 - .L_9)
	.align		4
.L_9:
        /*0034*/ 	.word	index@(_Z10dkernel_2DPj)
        /*0038*/ 	.word	0x00000000


	//----- nvinfo : EIATTR_MIN_STACK_SIZE
	.align		4
.L_10:
        /*003c*/ 	.byte	0x04, 0x12
        /*003e*/ 	.short	(.L_12 - .L_11)
	.align		4
.L_11:
        /*0040*/ 	.word	index@(_Z7dkernelv)
        /*0044*/ 	.word	0x00000018
.L_12:


//--------------------- .nv.compat                --------------------------
	.section	.nv.compat,"",@"SHT_CUDA_COMPAT_INFO"
	.align	4
        /*0000*/ 	.byte	0x02, 0x09, 0x00, 0x00, 0x02, 0x02, 0x01, 0x00, 0x02, 0x05, 0x05, 0x00, 0x03, 0x07, 0x01, 0x01
        /*0010*/ 	.byte	0x02, 0x03, 0x00, 0x00, 0x02, 0x06, 0x01, 0x00, 0x04, 0x0b, 0x08, 0x00, 0x09, 0x00, 0x00, 0x00
        /*0020*/ 	.byte	0x00, 0x00, 0x00, 0x00


//--------------------- .nv.info._Z10dkernel_2DPj --------------------------
	.section	.nv.info._Z10dkernel_2DPj,"",@"SHT_CUDA_INFO"
	.sectionflags	@""
	.align	4


	//----- nvinfo : EIATTR_CUDA_API_VERSION
	.align		4
        /*0000*/ 	.byte	0x04, 0x37
        /*0002*/ 	.short	(.L_14 - .L_13)
.L_13:
        /*0004*/ 	.word	0x00000082


	//----- nvinfo : EIATTR_KPARAM_INFO
	.align		4
.L_14:
        /*0008*/ 	.byte	0x04, 0x17
        /*000a*/ 	.short	(.L_16 - .L_15)
.L_15:
        /*000c*/ 	.word	0x00000000
        /*0010*/ 	.short	0x0000
        /*0012*/ 	.short	0x0000
        /*0014*/ 	.byte	0x00, 0xf5, 0x21, 0x00


	//----- nvinfo : EIATTR_SPARSE_MMA_MASK
	.align		4
.L_16:
        /*0018*/ 	.byte	0x03, 0x50
        /*001a*/ 	.short	0x0000


	//----- nvinfo : EIATTR_MAXREG_COUNT
	.align		4
        /*001c*/ 	.byte	0x03, 0x1b
        /*001e*/ 	.short	0x00ff


	//----- nvinfo : EIATTR_MERCURY_ISA_VERSION
	.align		4
        /*0020*/ 	.byte	0x03, 0x5f
        /*0022*/ 	.short	0x0101


	//----- nvinfo : EIATTR_VRC_CTA_INIT_COUNT
	.align		4
        /*0024*/ 	.byte	0x02, 0x4a
	.zero		1
	.zero		1


	//----- nvinfo : EIATTR_EXIT_INSTR_OFFSETS
	.align		4
        /*0028*/ 	.byte	0x04, 0x1c
        /*002a*/ 	.short	(.L_18 - .L_17)


	//   ....[0]....
.L_17:
        /*002c*/ 	.word	0x00000090


	//----- nvinfo : EIATTR_CBANK_PARAM_SIZE
	.align		4
.L_18:
        /*0030*/ 	.byte	0x03, 0x19
        /*0032*/ 	.short	0x0008


	//----- nvinfo : EIATTR_PARAM_CBANK
	.align		4
        /*0034*/ 	.byte	0x04, 0x0a
        /*0036*/ 	.short	(.L_20 - .L_19)
	.align		4
.L_19:
        /*0038*/ 	.word	index@(.nv.constant0._Z10dkernel_2DPj)
        /*003c*/ 	.short	0x0380
        /*003e*/ 	.short	0x0008


	//----- nvinfo : EIATTR_SW_WAR
	.align		4
.L_20:
        /*0040*/ 	.byte	0x04, 0x36
        /*0042*/ 	.short	(.L_22 - .L_21)
.L_21:
        /*0044*/ 	.word	0x00000008
.L_22:


//--------------------- .nv.info._Z7dkernelv      --------------------------
	.section	.nv.info._Z7dkernelv,"",@"SHT_CUDA_INFO"
	.sectionflags	@""
	.align	4


	//----- nvinfo : EIATTR_CUDA_API_VERSION
	.align		4
        /*0000*/ 	.byte	0x04, 0x37
        /*0002*/ 	.short	(.L_24 - .L_23)
.L_23:
        /*0004*/ 	.word	0x00000082


	//----- nvinfo : EIATTR_SPARSE_MMA_MASK
	.align		4
.L_24:
        /*0008*/ 	.byte	0x03, 0x50
        /*000a*/ 	.short	0x0000


	//----- nvinfo : EIATTR_MAXREG_COUNT
	.align		4
        /*000c*/ 	.byte	0x03, 0x1b
        /*000e*/ 	.short	0x00ff


	//----- nvinfo : EIATTR_EXTERNS
	.align		4
        /*0010*/ 	.byte	0x04, 0x0f
        /*0012*/ 	.short	(.L_26 - .L_25)


	//   ....[0]....
	.align		4
.L_25:
        /*0014*/ 	.word	index@(vprintf)


	//----- nvinfo : EIATTR_MERCURY_ISA_VERSION
	.align		4
.L_26:
        /*0018*/ 	.byte	0x03, 0x5f
        /*001a*/ 	.short	0x0101


	//----- nvinfo : EIATTR_VRC_CTA_INIT_COUNT
	.align		4
        /*001c*/ 	.byte	0x02, 0x4a
	.zero		1
	.zero		1


	//----- nvinfo : EIATTR_SYSCALL_OFFSETS
	.align		4
        /*0020*/ 	.byte	0x04, 0x46
        /*0022*/ 	.short	(.L_28 - .L_27)


	//   ....[0]....
.L_27:
        /*0024*/ 	.word	0x000001f0


	//----- nvinfo : EIATTR_EXIT_INSTR_OFFSETS
	.align		4
.L_28:
        /*0028*/ 	.byte	0x04, 0x1c
        /*002a*/ 	.short	(.L_30 - .L_29)


	//   ....[0]....
.L_29:
        /*002c*/ 	.word	0x000000f0


	//   ....[1]....
        /*0030*/ 	.word	0x00000200


	//----- nvinfo : EIATTR_CRS_STACK_SIZE
	.align		4
.L_30:
        /*0034*/ 	.byte	0x04, 0x1e
        /*0036*/ 	.short	(.L_32 - .L_31)
.L_31:
        /*0038*/ 	.word	0x00000000


	//----- nvinfo : EIATTR_SW_WAR
	.align		4
.L_32:
        /*003c*/ 	.byte	0x04, 0x36
        /*003e*/ 	.short	(.L_34 - .L_33)
.L_33:
        /*0040*/ 	.word	0x00000008
.L_34:


//--------------------- .nv.callgraph             --------------------------
	.section	.nv.callgraph,"",@"SHT_CUDA_CALLGRAPH"
	.align	4
	.sectionentsize	8
	.align		4
        /*0000*/ 	.word	0x00000000
	.align		4
        /*0004*/ 	.word	0xffffffff
	.align		4
        /*0008*/ 	.word	index@(_Z7dkernelv)
	.align		4
        /*000c*/ 	.word	index@(vprintf)
	.align		4
        /*0010*/ 	.word	0x00000000
	.align		4
        /*0014*/ 	.word	0xfffffffe
	.align		4
        /*0018*/ 	.word	0x00000000
	.align		4
        /*001c*/ 	.word	0xfffffffd
	.align		4
        /*0020*/ 	.word	0x00000000
	.align		4
        /*0024*/ 	.word	0xfffffffc


//--------------------- .nv.constant4             --------------------------
	.section	.nv.constant4,"a",@progbits
	.align	8
	.align		8
.nv.constant4:
        /*0000*/ 	.dword	$str
	.align		8
        /*0008*/ 	.dword	vprintf


//--------------------- .text._Z10dkernel_2DPj    --------------------------
	.section	.text._Z10dkernel_2DPj,"ax",@progbits
	.align	128
        .global         _Z10dkernel_2DPj
        .type           _Z10dkernel_2DPj,@function
        .size           _Z10dkernel_2DPj,(.L_x_3 - _Z10dkernel_2DPj)
        .other          _Z10dkernel_2DPj,@"STO_CUDA_ENTRY STV_DEFAULT"
_Z10dkernel_2DPj:
.text._Z10dkernel_2DPj:
[----:B------:R-:W-:Y:S01]  /*0000*/  LDC R1, c[0x0][0x37c] ;  /* 0x0000df00ff017b82 */ /* 0x000fe20000000800 */
[----:B------:R-:W0:Y:S07]  /*0010*/  S2R R5, SR_TID.X ;  /* 0x0000000000057919 */ /* 0x000e2e0000002100 */
[----:B------:R-:W1:Y:S01]  /*0020*/  LDC.64 R2, c[0x0][0x380] ;  /* 0x0000e000ff027b82 */ /* 0x000e620000000a00 */
[----:B------:R-:W0:Y:S01]  /*0030*/  LDCU UR6, c[0x0][0x364] ;  /* 0x00006c80ff0677ac */ /* 0x000e220008000800 */
[----:B------:R-:W0:Y:S01]  /*0040*/  S2R R0, SR_TID.Y ;  /* 0x0000000000007919 */ /* 0x000e220000002200 */
[----:B------:R-:W2:Y:S01]  /*0050*/  LDCU.64 UR4, c[0x0][0x358] ;  /* 0x00006b00ff0477ac */ /* 0x000ea20008000a00 */
[----:B0-----:R-:W-:-:S04]  /*0060*/  IMAD R5, R5, UR6, R0 ;  /* 0x0000000605057c24 */ /* 0x001fc8000f8e0200 */
[----:B-1----:R-:W-:-:S05]  /*0070*/  IMAD.WIDE.U32 R2, R5, 0x4, R2 ;  /* 0x0000000405027825 */ /* 0x002fca00078e0002 */
[----:B--2---:R-:W-:Y:S01]  /*0080*/  STG.E desc[UR4][R2.64], R5 ;  /* 0x0000000502007986 */ /* 0x004fe2000c101904 */
[----:B------:R-:W-:Y:S05]  /*0090*/  EXIT ;  /* 0x000000000000794d */ /* 0x000fea0003800000 */
.L_x_0:
[----:B------:R-:W-:-:S00]  /*00a0*/  BRA `(.L_x_0) ;  /* 0xfffffffc00fc7947 */ /* 0x000fc0000383ffff */
[----:B------:R-:W-:-:S00]  /*00b0*/  NOP ;  /* 0x0000000000007918 */ /* 0x000fc00000000000 */
        /* <DEDUP_REMOVED lines=12> */
.L_x_3:


//--------------------- .text._Z7dkernelv         --------------------------
	.section	.text._Z7dkernelv,"ax",@progbits
	.align	128
        .global         _Z7dkernelv
        .type           _Z7dkernelv,@function
        .size           _Z7dkernelv,(.L_x_4 - _Z7dkernelv)
        .other          _Z7dkernelv,@"STO_CUDA_ENTRY STV_DEFAULT"
_Z7dkernelv:
.text._Z7dkernelv:
[----:B------:R-:W0:Y:S01]  /*0000*/  LDC R1, c[0x0][0x37c] ;  /* 0x0000df00ff017b82 */ /* 0x000e220000000800 */
[----:B------:R-:W1:Y:S07]  /*0010*/  S2R R0, SR_TID.X ;  /* 0x0000000000007919 */ /* 0x000e6e0000002100 */
[----:B------:R-:W1:Y:S01]  /*0020*/  S2UR UR6, SR_CTAID.X ;  /* 0x00000000000679c3 */ /* 0x000e620000002500 */
[----:B------:R-:W2:Y:S01]  /*0030*/  LDCU UR4, c[0x0][0x2f8] ;  /* 0x00005f00ff0477ac */ /* 0x000ea20008000800 */
[----:B0-----:R-:W-:Y:S01]  /*0040*/  VIADD R1, R1, 0xffffffe8 ;  /* 0xffffffe801017836 */ /* 0x001fe20000000000 */
[----:B------:R-:W1:Y:S01]  /*0050*/  S2R R3, SR_TID.Y ;  /* 0x0000000000037919 */ /* 0x000e620000002200 */
[----:B------:R-:W0:Y:S01]  /*0060*/  LDCU UR5, c[0x0][0x2fc] ;  /* 0x00005f80ff0577ac */ /* 0x000e220008000800 */
[----:B------:R-:W3:Y:S03]  /*0070*/  S2R R5, SR_TID.Z ;  /* 0x0000000000057919 */ /* 0x000ee60000002300 */
[----:B------:R-:W3:Y:S08]  /*0080*/  S2UR UR7, SR_CTAID.Y ;  /* 0x00000000000779c3 */ /* 0x000ef00000002600 */
[----:B------:R-:W4:Y:S01]  /*0090*/  S2UR UR8, SR_CTAID.Z ;  /* 0x00000000000879c3 */ /* 0x000f220000002700 */
[----:B--2---:R-:W-:-:S05]  /*00a0*/  IADD3 R6, P1, PT, R1, UR4, RZ ;  /* 0x0000000401067c10 */ /* 0x004fca000ff3e0ff */
[----:B0-----:R-:W-:Y:S01]  /*00b0*/  IMAD.X R7, RZ, RZ, UR5, P1 ;  /* 0x00000005ff077e24 */ /* 0x001fe200088e06ff */
[----:B-1----:R-:W-:-:S04]  /*00c0*/  LOP3.LUT R0, R3, UR6, R0, 0xfe, !PT ;  /* 0x0000000603007c12 */ /* 0x002fc8000f8efe00 */
[----:B---3--:R-:W-:-:S04]  /*00d0*/  LOP3.LUT R0, R5, UR7, R0, 0xfe, !PT ;  /* 0x0000000705007c12 */ /* 0x008fc8000f8efe00 */
[----:B----4-:R-:W-:-:S13]  /*00e0*/  LOP3.LUT P0, RZ, R0, UR8, RZ, 0xfc, !PT ;  /* 0x0000000800ff7c12 */ /* 0x010fda000f80fcff */
[----:B------:R-:W-:Y:S05]  /*00f0*/  @P0 EXIT ;  /* 0x000000000000094d */ /* 0x000fea0003800000 */
[----:B------:R-:W0:Y:S01]  /*0100*/  LDC R8, c[0x0][0x370] ;  /* 0x0000dc00ff087b82 */ /* 0x000e220000000800 */
[----:B------:R-:W-:Y:S01]  /*0110*/  MOV R0, 0x8 ;  /* 0x0000000800007802 */ /* 0x000fe20000000f00 */
[----:B------:R-:W1:Y:S06]  /*0120*/  LDCU.64 UR4, c[0x4][URZ] ;  /* 0x01000000ff0477ac */ /* 0x000e6c0008000a00 */
[----:B------:R-:W0:Y:S08]  /*0130*/  LDC R9, c[0x0][0x374] ;  /* 0x0000dd00ff097b82 */ /* 0x000e300000000800 */
[----:B------:R-:W2:Y:S01]  /*0140*/  LDC R10, c[0x0][0x378] ;  /* 0x0000de00ff0a7b82 */ /* 0x000ea20000000800 */
[----:B-1----:R-:W-:-:S02]  /*0150*/  IMAD.U32 R4, RZ, RZ, UR4 ;  /* 0x00000004ff047e24 */ /* 0x002fc4000f8e00ff */
[----:B------:R-:W-:-:S05]  /*0160*/  IMAD.U32 R5, RZ, RZ, UR5 ;  /* 0x00000005ff057e24 */ /* 0x000fca000f8e00ff */
[----:B------:R-:W2:Y:S08]  /*0170*/  LDC R11, c[0x0][0x360] ;  /* 0x0000d800ff0b7b82 */ /* 0x000eb00000000800 */
[----:B------:R-:W1:Y:S01]  /*0180*/  LDC R12, c[0x0][0x364] ;  /* 0x0000d900ff0c7b82 */ /* 0x000e620000000800 */
[----:B0-----:R0:W-:Y:S07]  /*0190*/  STL.64 [R1], R8 ;  /* 0x0000000801007387 */ /* 0x0011ee0000100a00 */
[----:B------:R-:W1:Y:S01]  /*01a0*/  LDC R13, c[0x0][0x368] ;  /* 0x0000da00ff0d7b82 */ /* 0x000e620000000800 */
[----:B--2---:R0:W-:Y:S07]  /*01b0*/  STL.64 [R1+0x8], R10 ;  /* 0x0000080a01007387 */ /* 0x0041ee0000100a00 */
[----:B------:R0:W2:Y:S01]  /*01c0*/  LDC.64 R2, c[0x4][R0] ;  /* 0x0100000000027b82 */ /* 0x0000a20000000a00 */
[----:B-1----:R0:W-:Y:S02]  /*01d0*/  STL.64 [R1+0x10], R12 ;  /* 0x0000100c01007387 */ /* 0x0021e40000100a00 */
[----:B------:R-:W-:-:S07]  /*01e0*/  LEPC R20, `(.L_x_1) ;  /* 0x000000001014794e */ /* 0x000fce0000000000 */
[----:B0-2---:R-:W-:Y:S05]  /*01f0*/  CALL.ABS.NOINC R2 ;  /* 0x0000000002007343 */ /* 0x005fea0003c00000 */
.L_x_1:
[----:B------:R-:W-:Y:S05]  /*0200*/  EXIT ;  /* 0x000000000000794d */ /* 0x000fea0003800000 */
.L_x_2:
        /* <DEDUP_REMOVED lines=15> */
.L_x_4:


//--------------------- .nv.global.init           --------------------------
	.section	.nv.global.init,"aw",@progbits
.nv.global.init:
	.type		$str,@object
	.size		$str,(.L_0 - $str)
$str:
        /*0000*/ 	.byte	0x25, 0x64, 0x20, 0x25, 0x64, 0x20, 0x25, 0x64, 0x20, 0x25, 0x64, 0x20, 0x25, 0x64, 0x20, 0x25
        /*0010*/ 	.byte	0x64, 0x0a, 0x00
.L_0:


//--------------------- .nv.shared.reserved.0     --------------------------
	.section	.nv.shared.reserved.0,"aw",@nobits
	.weak		__nv_reservedSMEM_offset_0_alias
	.size		__nv_reservedSMEM_offset_0_alias, 0, 64
	.other		__nv_reservedSMEM_offset_0_alias,@"STO_CUDA_RESERVED_SHARED STV_DEFAULT"
__nv_reservedSMEM_offset_0_alias:
	.zero		0
	.zero		64


//--------------------- .nv.constant0._Z10dkernel_2DPj --------------------------
	.section	.nv.constant0._Z10dkernel_2DPj,"a",@progbits
	.sectionflags	@""
	.align	4
.nv.constant0._Z10dkernel_2DPj:
	.zero		904


//--------------------- .nv.constant0._Z7dkernelv --------------------------
	.section	.nv.constant0._Z7dkernelv,"a",@progbits
	.sectionflags	@""
	.align	4
.nv.constant0._Z7dkernelv:
	.zero		896


//--------------------- SYMBOLS --------------------------

	.type		.nv.reservedSmem.offset0,@object
	.size		.nv.reservedSmem.offset0,0x4
	.type		vprintf,@function
